	.headerflags	@"EF_CUDA_TEXMODE_UNIFIED EF_CUDA_64BIT_ADDRESS EF_CUDA_ACCELERATORS EF_CUDA_SM90 EF_CUDA_VIRTUAL_SM(EF_CUDA_SM90)"
	.elftype	@"ET_EXEC"


//--------------------- .nv.info                  --------------------------
	.section	.nv.info,"",@"SHT_CUDA_INFO"
	.align	4


	//----- nvinfo : EIATTR_REGCOUNT
	.align		4
        /*0000*/ 	.byte	0x04, 0x2f
        /*0002*/ 	.short	(.L_1 - .L_0)
	.align		4
.L_0:
        /*0004*/ 	.word	index@(triton_poi_fused_convolution_25)
        /*0008*/ 	.word	0x00000012


	//----- nvinfo : EIATTR_MIN_STACK_SIZE
	.align		4
.L_1:
        /*000c*/ 	.byte	0x04, 0x12
        /*000e*/ 	.short	(.L_3 - .L_2)
	.align		4
.L_2:
        /*0010*/ 	.word	index@(triton_poi_fused_convolution_25)
        /*0014*/ 	.word	0x00000000


	//----- nvinfo : EIATTR_FRAME_SIZE
	.align		4
.L_3:
        /*0018*/ 	.byte	0x04, 0x11
        /*001a*/ 	.short	(.L_5 - .L_4)
	.align		4
.L_4:
        /*001c*/ 	.word	index@(triton_poi_fused_convolution_25)
        /*0020*/ 	.word	0x00000000


	//----- nvinfo : EIATTR_MIN_STACK_SIZE
	.align		4
.L_5:
        /*0024*/ 	.byte	0x04, 0x12
        /*0026*/ 	.short	(.L_7 - .L_6)
	.align		4
.L_6:
        /*0028*/ 	.word	index@(triton_poi_fused_convolution_25)
        /*002c*/ 	.word	0x00000000
.L_7:


//--------------------- .nv.info.triton_poi_fused_convolution_25 --------------------------
	.section	.nv.info.triton_poi_fused_convolution_25,"",@"SHT_CUDA_INFO"
	.sectionflags	@""
	.align	4


	//----- nvinfo : EIATTR_CUDA_API_VERSION
	.align		4
        /*0000*/ 	.byte	0x04, 0x37
        /*0002*/ 	.short	(.L_9 - .L_8)
.L_8:
        /*0004*/ 	.word	0x0000007c


	//----- nvinfo : EIATTR_KPARAM_INFO
	.align		4
.L_9:
        /*0008*/ 	.byte	0x04, 0x17
        /*000a*/ 	.short	(.L_11 - .L_10)
.L_10:
        /*000c*/ 	.word	0x00000000
        /*0010*/ 	.short	0x0002
        /*0012*/ 	.short	0x0010
        /*0014*/ 	.byte	0x00, 0xf0, 0x11, 0x00


	//----- nvinfo : EIATTR_KPARAM_INFO
	.align		4
.L_11:
        /*0018*/ 	.byte	0x04, 0x17
        /*001a*/ 	.short	(.L_13 - .L_12)
.L_12:
        /*001c*/ 	.word	0x00000000
        /*0020*/ 	.short	0x0001
        /*0022*/ 	.short	0x0008
        /*0024*/ 	.byte	0x00, 0xf4, 0x21, 0x00


	//----- nvinfo : EIATTR_KPARAM_INFO
	.align		4
.L_13:
        /*0028*/ 	.byte	0x04, 0x17
        /*002a*/ 	.short	(.L_15 - .L_14)
.L_14:
        /*002c*/ 	.word	0x00000000
        /*0030*/ 	.short	0x0000
        /*0032*/ 	.short	0x0000
        /*0034*/ 	.byte	0x00, 0xf4, 0x21, 0x00


	//----- nvinfo : EIATTR_SPARSE_MMA_MASK
	.align		4
.L_15:
        /*0038*/ 	.byte	0x03, 0x50
        /*003a*/ 	.short	0x0000


	//----- nvinfo : EIATTR_MAXREG_COUNT
	.align		4
        /*003c*/ 	.byte	0x03, 0x1b
        /*003e*/ 	.short	0x00ff


	//----- nvinfo : EIATTR_EXIT_INSTR_OFFSETS
	.align		4
        /*0040*/ 	.byte	0x04, 0x1c
        /*0042*/ 	.short	(.L_17 - .L_16)


	//   ....[0]....
.L_16:
        /*0044*/ 	.word	0x00000260


	//----- nvinfo : EIATTR_REQNTID
	.align		4
.L_17:
        /*0048*/ 	.byte	0x04, 0x10
        /*004a*/ 	.short	(.L_19 - .L_18)
.L_18:
        /*004c*/ 	.word	0x00000080
        /*0050*/ 	.word	0x00000001
        /*0054*/ 	.word	0x00000001


	//----- nvinfo : EIATTR_CBANK_PARAM_SIZE
	.align		4
.L_19:
        /*0058*/ 	.byte	0x03, 0x19
        /*005a*/ 	.short	0x0014


	//----- nvinfo : EIATTR_PARAM_CBANK
	.align		4
        /*005c*/ 	.byte	0x04, 0x0a
        /*005e*/ 	.short	(.L_21 - .L_20)
	.align		4
.L_20:
        /*0060*/ 	.word	index@(.nv.constant0.triton_poi_fused_convolution_25)
        /*0064*/ 	.short	0x0210
        /*0066*/ 	.short	0x0014


	//----- nvinfo : EIATTR_SW_WAR
	.align		4
.L_21:
        /*0068*/ 	.byte	0x04, 0x36
        /*006a*/ 	.short	(.L_23 - .L_22)
.L_22:
        /*006c*/ 	.word	0x00000008
.L_23:


//--------------------- .nv.callgraph             --------------------------
	.section	.nv.callgraph,"",@"SHT_CUDA_CALLGRAPH"
	.align	4
	.sectionentsize	8
	.align		4
        /*0000*/ 	.word	0x00000000
	.align		4
        /*0004*/ 	.word	0xffffffff
	.align		4
        /*0008*/ 	.word	0x00000000
	.align		4
        /*000c*/ 	.word	0xfffffffe
	.align		4
        /*0010*/ 	.word	0x00000000
	.align		4
        /*0014*/ 	.word	0xfffffffd
	.align		4
        /*0018*/ 	.word	0x00000000
	.align		4
        /*001c*/ 	.word	0xfffffffc


//--------------------- .text.triton_poi_fused_convolution_25 --------------------------
	.section	.text.triton_poi_fused_convolution_25,"ax",@progbits
	.align	128
        .global         triton_poi_fused_convolution_25
        .type           triton_poi_fused_convolution_25,@function
        .size           triton_poi_fused_convolution_25,(.L_x_1 - triton_poi_fused_convolution_25)
        .other          triton_poi_fused_convolution_25,@"STO_CUDA_ENTRY STV_DEFAULT"
triton_poi_fused_convolution_25:
.text.triton_poi_fused_convolution_25:
[----:B------:R-:W-:Y:S01]  /*0000*/  LDC R1, c[0x0][0x28] ;  /* 0x00000a00ff017b82 */ /* 0x000fe20000000800 */
[----:B------:R-:W1:Y:S07]  /*0010*/  S2R R0, SR_TID.X ;  /* 0x0000000000007919 */ /* 0x000e6e0000002100 */
[----:B------:R-:W2:Y:S01]  /*0020*/  LDC.64 R2, c[0x0][0x218] ;  /* 0x00008600ff027b82 */ /* 0x000ea20000000a00 */
[----:B------:R-:W-:Y:S01]  /*0030*/  ULDC.64 UR4, c[0x0][0x208] ;  /* 0x0000820000047ab9 */ /* 0x000fe20000000a00 */
[----:B------:R-:W3:Y:S06]  /*0040*/  S2R R5, SR_CTAID.X ;  /* 0x0000000000057919 */ /* 0x000eec0000002500 */
[----:B------:R-:W4:Y:S01]  /*0050*/  LDC.64 R8, c[0x0][0x210] ;  /* 0x00008400ff087b82 */ /* 0x000f220000000a00 */
[----:B-1----:R-:W-:-:S02]  /*0060*/  SHF.L.U32 R0, R0, 0x2, RZ ;  /* 0x0000000200007819 */ /* 0x002fc400000006ff */
[----:B---3--:R-:W-:Y:S02]  /*0070*/  SHF.R.S32.HI R4, RZ, 0x15, R5 ;  /* 0x00000015ff047819 */ /* 0x008fe40000011405 */
[----:B------:R-:W-:Y:S02]  /*0080*/  LOP3.LUT R0, R0, 0x1fc, RZ, 0xc0, !PT ;  /* 0x000001fc00007812 */ /* 0x000fe400078ec0ff */
[----:B------:R-:W-:Y:S02]  /*0090*/  SGXT R4, R4, 0x1 ;  /* 0x000000010404781a */ /* 0x000fe40000000200 */
[----:B------:R-:W-:-:S04]  /*00a0*/  LEA R5, R5, R0, 0xa ;  /* 0x0000000005057211 */ /* 0x000fc800078e50ff */
[----:B------:R-:W-:Y:S01]  /*00b0*/  LEA.HI R4, R4, R5, RZ, 0xc ;  /* 0x0000000504047211 */ /* 0x000fe200078f60ff */
[----:B----4-:R-:W-:-:S04]  /*00c0*/  IMAD.WIDE R8, R5, 0x4, R8 ;  /* 0x0000000405087825 */ /* 0x010fc800078e0208 */
[----:B------:R-:W-:Y:S01]  /*00d0*/  VIADD R0, R4, 0x200 ;  /* 0x0000020004007836 */ /* 0x000fe20000000000 */
[----:B------:R-:W-:-:S04]  /*00e0*/  SHF.R.S32.HI R4, RZ, 0xc, R4 ;  /* 0x0000000cff047819 */ /* 0x000fc80000011404 */
[----:B------:R-:W-:Y:S02]  /*00f0*/  SHF.R.S32.HI R0, RZ, 0xc, R0 ;  /* 0x0000000cff007819 */ /* 0x000fe40000011400 */
[----:B------:R-:W-:Y:S02]  /*0100*/  LEA.HI R6, R4, R4, RZ, 0x2 ;  /* 0x0000000404067211 */ /* 0x000fe400078f10ff */
[----:B------:R-:W-:Y:S02]  /*0110*/  LEA.HI R10, R0, R0, RZ, 0x2 ;  /* 0x00000000000a7211 */ /* 0x000fe400078f10ff */
[----:B------:R-:W-:Y:S02]  /*0120*/  LOP3.LUT R7, R6, 0xfffffffc, RZ, 0xc0, !PT ;  /* 0xfffffffc06077812 */ /* 0x000fe400078ec0ff */
[----:B------:R-:W-:Y:S02]  /*0130*/  LOP3.LUT R11, R10, 0xfffffffc, RZ, 0xc0, !PT ;  /* 0xfffffffc0a0b7812 */ /* 0x000fe400078ec0ff */
[----:B------:R-:W-:-:S03]  /*0140*/  IADD3 R7, R4, -R7, RZ ;  /* 0x8000000704077210 */ /* 0x000fc60007ffe0ff */
[----:B------:R-:W-:Y:S02]  /*0150*/  IMAD.IADD R13, R0, 0x1, -R11 ;  /* 0x00000001000d7824 */ /* 0x000fe400078e0a0b */
[--C-:B--2---:R-:W-:Y:S02]  /*0160*/  IMAD.WIDE R10, R7, 0x4, R2.reuse ;  /* 0x00000004070a7825 */ /* 0x104fe400078e0202 */
[----:B------:R-:W2:Y:S02]  /*0170*/  LDG.E.128 R4, desc[UR4][R8.64] ;  /* 0x0000000408047981 */ /* 0x000ea4000c1e1d00 */
[----:B------:R-:W-:Y:S02]  /*0180*/  IMAD.WIDE R2, R13, 0x4, R2 ;  /* 0x000000040d027825 */ /* 0x000fe400078e0202 */
[----:B------:R-:W2:Y:S04]  /*0190*/  LDG.E.EL R10, desc[UR4][R10.64] ;  /* 0x000000040a0a7981 */ /* 0x000ea8000c2e1900 */
[----:B------:R-:W3:Y:S04]  /*01a0*/  LDG.E.EL R2, desc[UR4][R2.64] ;  /* 0x0000000402027981 */ /* 0x000ee8000c2e1900 */
[----:B------:R-:W3:Y:S01]  /*01b0*/  LDG.E.128 R12, desc[UR4][R8.64+0x800] ;  /* 0x00080004080c7981 */ /* 0x000ee2000c1e1d00 */
[--C-:B--2---:R-:W-:Y:S01]  /*01c0*/  FADD R4, R4, R10.reuse ;  /* 0x0000000a04047221 */ /* 0x104fe20000000000 */
[--C-:B------:R-:W-:Y:S01]  /*01d0*/  FADD R5, R5, R10.reuse ;  /* 0x0000000a05057221 */ /* 0x100fe20000000000 */
[--C-:B------:R-:W-:Y:S01]  /*01e0*/  FADD R6, R6, R10.reuse ;  /* 0x0000000a06067221 */ /* 0x100fe20000000000 */
[----:B------:R-:W-:Y:S01]  /*01f0*/  FADD R7, R7, R10 ;  /* 0x0000000a07077221 */ /* 0x000fe20000000000 */
[--C-:B---3--:R-:W-:Y:S01]  /*0200*/  FADD R12, R12, R2.reuse ;  /* 0x000000020c0c7221 */ /* 0x108fe20000000000 */
[--C-:B------:R-:W-:Y:S01]  /*0210*/  FADD R13, R13, R2.reuse ;  /* 0x000000020d0d7221 */ /* 0x100fe20000000000 */
[--C-:B------:R-:W-:Y:S01]  /*0220*/  FADD R14, R14, R2.reuse ;  /* 0x000000020e0e7221 */ /* 0x100fe20000000000 */
[----:B------:R-:W-:Y:S01]  /*0230*/  FADD R15, R15, R2 ;  /* 0x000000020f0f7221 */ /* 0x000fe20000000000 */
[----:B------:R-:W-:Y:S04]  /*0240*/  STG.E.128 desc[UR4][R8.64], R4 ;  /* 0x0000000408007986 */ /* 0x000fe8000c101d04 */
[----:B------:R-:W-:Y:S01]  /*0250*/  STG.E.128 desc[UR4][R8.64+0x800], R12 ;  /* 0x0008000c08007986 */ /* 0x000fe2000c101d04 */
[----:B------:R-:W-:Y:S05]  /*0260*/  EXIT ;  /* 0x000000000000794d */ /* 0x000fea0003800000 */
.L_x_0:
[----:B------:R-:W-:-:S00]  /*0270*/  BRA `(.L_x_0) ;  /* 0xfffffffc00fc7947 */ /* 0x000fc0000383ffff */
[----:B------:R-:W-:-:S00]  /*0280*/  NOP ;  /* 0x0000000000007918 */ /* 0x000fc00000000000 */
[----:B------:R-:W-:-:S00]  /*0290*/  NOP ;  /* 0x0000000000007918 */ /* 0x000fc00000000000 */
[----:B------:R-:W-:-:S00]  /*02a0*/  NOP ;  /* 0x0000000000007918 */ /* 0x000fc00000000000 */
[----:B------:R-:W-:-:S00]  /*02b0*/  NOP ;  /* 0x0000000000007918 */ /* 0x000fc00000000000 */
[----:B------:R-:W-:-:S00]  /*02c0*/  NOP ;  /* 0x0000000000007918 */ /* 0x000fc00000000000 */
[----:B------:R-:W-:-:S00]  /*02d0*/  NOP ;  /* 0x0000000000007918 */ /* 0x000fc00000000000 */
[----:B------:R-:W-:-:S00]  /*02e0*/  NOP ;  /* 0x0000000000007918 */ /* 0x000fc00000000000 */
[----:B------:R-:W-:-:S00]  /*02f0*/  NOP ;  /* 0x0000000000007918 */ /* 0x000fc00000000000 */
.L_x_1:


//--------------------- .nv.constant0.triton_poi_fused_convolution_25 --------------------------
	.section	.nv.constant0.triton_poi_fused_convolution_25,"a",@progbits
	.sectionflags	@""
	.align	4
.nv.constant0.triton_poi_fused_convolution_25:
	.zero		548
